//
// Generated by NVIDIA NVVM Compiler
//
// Compiler Build ID: CL-36424714
// Cuda compilation tools, release 13.0, V13.0.88
// Based on NVVM 20.0.0
//

.version 9.0
.target sm_100
.address_size 64

	// .globl	_Z6Kernelii

.visible .entry _Z6Kernelii(
	.param .u32 _Z6Kernelii_param_0,
	.param .u32 _Z6Kernelii_param_1
)
{


	ret;

}


// ===== COMPILED SASS (sm_100) =====

	.target	sm_100

	.elftype	@"ET_EXEC"


//--------------------- .note.nv.tkinfo           --------------------------
	.section	.note.nv.tkinfo,"",@"SHT_NOTE"
	.sectionflags	@"SHF_NOTE_NV_TKINFO"
	.tkinfo
        /*0018*/ 	.word	0x00000002
        /*0030*/ 	.string	""
        /*0030*/ 	.string	"ptxas"
        /*0030*/ 	.string	"Cuda compilation tools, release 13.0, V13.0.88"
        /*0030*/ 	.string	"Build cuda_13.0.r13.0/compiler.36424714_0"
        /*0030*/ 	.string	"-arch sm_100 -m 64 "



//--------------------- .note.nv.cuinfo           --------------------------
	.section	.note.nv.cuinfo,"",@"SHT_NOTE"
	.sectionflags	@"SHF_NOTE_NV_CUINFO"
        /*0018*/ 	.short	0x0002
        /*001a*/ 	.short	0x0064
        /*001c*/ 	.short	0x0082
	.zero		2


//--------------------- .nv.info                  --------------------------
	.section	.nv.info,"",@"SHT_CUDA_INFO"
	.align	4


	//----- nvinfo : EIATTR_REGCOUNT
	.align		4
        /*0000*/ 	.byte	0x04, 0x2f
        /*0002*/ 	.short	(.L_1 - .L_0)
	.align		4
.L_0:
        /*0004*/ 	.word	index@(_Z6Kernelii)
        /*0008*/ 	.word	0x00000004


	//----- nvinfo : EIATTR_FRAME_SIZE
	.align		4
.L_1:
        /*000c*/ 	.byte	0x04, 0x11
        /*000e*/ 	.short	(.L_3 - .L_2)
	.align		4
.L_2:
        /*0010*/ 	.word	index@(_Z6Kernelii)
        /*0014*/ 	.word	0x00000000


	//----- nvinfo : EIATTR_MIN_STACK_SIZE
	.align		4
.L_3:
        /*0018*/ 	.byte	0x04, 0x12
        /*001a*/ 	.short	(.L_5 - .L_4)
	.align		4
.L_4:
        /*001c*/ 	.word	index@(_Z6Kernelii)
        /*0020*/ 	.word	0x00000000
.L_5:


//--------------------- .nv.compat                --------------------------
	.section	.nv.compat,"",@"SHT_CUDA_COMPAT_INFO"
	.align	4
        /*0000*/ 	.byte	0x02, 0x09, 0x00, 0x00, 0x02, 0x02, 0x01, 0x00, 0x02, 0x05, 0x05, 0x00, 0x03, 0x07, 0x01, 0x01
        /*0010*/ 	.byte	0x02, 0x03, 0x00, 0x00, 0x02, 0x06, 0x01, 0x00, 0x04, 0x0b, 0x08, 0x00, 0x09, 0x00, 0x00, 0x00
        /*0020*/ 	.byte	0x00, 0x00, 0x00, 0x00


//--------------------- .nv.info._Z6Kernelii      --------------------------
	.section	.nv.info._Z6Kernelii,"",@"SHT_CUDA_INFO"
	.sectionflags	@""
	.align	4


	//----- nvinfo : EIATTR_CUDA_API_VERSION
	.align		4
        /*0000*/ 	.byte	0x04, 0x37
        /*0002*/ 	.short	(.L_7 - .L_6)
.L_6:
        /*0004*/ 	.word	0x00000082


	//----- nvinfo : EIATTR_KPARAM_INFO
	.align		4
.L_7:
        /*0008*/ 	.byte	0x04, 0x17
        /*000a*/ 	.short	(.L_9 - .L_8)
.L_8:
        /*000c*/ 	.word	0x00000000
        /*0010*/ 	.short	0x0001
        /*0012*/ 	.short	0x0004
        /*0014*/ 	.byte	0x00, 0xf0, 0x11, 0x00


	//----- nvinfo : EIATTR_KPARAM_INFO
	.align		4
.L_9:
        /*0018*/ 	.byte	0x04, 0x17
        /*001a*/ 	.short	(.L_11 - .L_10)
.L_10:
        /*001c*/ 	.word	0x00000000
        /*0020*/ 	.short	0x0000
        /*0022*/ 	.short	0x0000
        /*0024*/ 	.byte	0x00, 0xf0, 0x11, 0x00


	//----- nvinfo : EIATTR_SPARSE_MMA_MASK
	.align		4
.L_11:
        /*0028*/ 	.byte	0x03, 0x50
        /*002a*/ 	.short	0x0000


	//----- nvinfo : EIATTR_MAXREG_COUNT
	.align		4
        /*002c*/ 	.byte	0x03, 0x1b
        /*002e*/ 	.short	0x00ff


	//----- nvinfo : EIATTR_MERCURY_ISA_VERSION
	.align		4
        /*0030*/ 	.byte	0x03, 0x5f
        /*0032*/ 	.short	0x0101


	//----- nvinfo : EIATTR_VRC_CTA_INIT_COUNT
	.align		4
        /*0034*/ 	.byte	0x02, 0x4a
	.zero		1
	.zero		1


	//----- nvinfo : EIATTR_EXIT_INSTR_OFFSETS
	.align		4
        /*0038*/ 	.byte	0x04, 0x1c
        /*003a*/ 	.short	(.L_13 - .L_12)


	//   ....[0]....
.L_12:
        /*003c*/ 	.word	0x00000010


	//----- nvinfo : EIATTR_CBANK_PARAM_SIZE
	.align		4
.L_13:
        /*0040*/ 	.byte	0x03, 0x19
        /*0042*/ 	.short	0x0008


	//----- nvinfo : EIATTR_PARAM_CBANK
	.align		4
        /*0044*/ 	.byte	0x04, 0x0a
        /*0046*/ 	.short	(.L_15 - .L_14)
	.align		4
.L_14:
        /*0048*/ 	.word	index@(.nv.constant0._Z6Kernelii)
        /*004c*/ 	.short	0x0380
        /*004e*/ 	.short	0x0008


	//----- nvinfo : EIATTR_SW_WAR
	.align		4
.L_15:
        /*0050*/ 	.byte	0x04, 0x36
        /*0052*/ 	.short	(.L_17 - .L_16)
.L_16:
        /*0054*/ 	.word	0x00000008
.L_17:


//--------------------- .nv.callgraph             --------------------------
	.section	.nv.callgraph,"",@"SHT_CUDA_CALLGRAPH"
	.align	4
	.sectionentsize	8
	.align		4
        /*0000*/ 	.word	0x00000000
	.align		4
        /*0004*/ 	.word	0xffffffff
	.align		4
        /*0008*/ 	.word	0x00000000
	.align		4
        /*000c*/ 	.word	0xfffffffe
	.align		4
        /*0010*/ 	.word	0x00000000
	.align		4
        /*0014*/ 	.word	0xfffffffd
	.align		4
        /*0018*/ 	.word	0x00000000
	.align		4
        /*001c*/ 	.word	0xfffffffc


//--------------------- .text._Z6Kernelii         --------------------------
	.section	.text._Z6Kernelii,"ax",@progbits
	.align	128
        .global         _Z6Kernelii
        .type           _Z6Kernelii,@function
        .size           _Z6Kernelii,(.L_x_1 - _Z6Kernelii)
        .other          _Z6Kernelii,@"STO_CUDA_ENTRY STV_DEFAULT"
_Z6Kernelii:
.text._Z6Kernelii:
[----:B------:R-:W-:Y:S01]  /*0000*/  LDC R1, c[0x0][0x37c] ;  /* 0x0000df00ff017b82 */ /* 0x000fe20000000800 */
[----:B------:R-:W-:Y:S05]  /*0010*/  EXIT ;  /* 0x000000000000794d */ /* 0x000fea0003800000 */
.L_x_0:
[----:B------:R-:W-:-:S00]  /*0020*/  BRA `(.L_x_0) ;  /* 0xfffffffc00fc7947 */ /* 0x000fc0000383ffff */
[----:B------:R-:W-:-:S00]  /*0030*/  NOP ;  /* 0x0000000000007918 */ /* 0x000fc00000000000 */
        /* <DEDUP_REMOVED lines=12> */
.L_x_1:


//--------------------- .nv.shared.reserved.0     --------------------------
	.section	.nv.shared.reserved.0,"aw",@nobits
	.weak		__nv_reservedSMEM_offset_0_alias
	.size		__nv_reservedSMEM_offset_0_alias, 0, 64
	.other		__nv_reservedSMEM_offset_0_alias,@"STO_CUDA_RESERVED_SHARED STV_DEFAULT"
__nv_reservedSMEM_offset_0_alias:
	.zero		0
	.zero		64


//--------------------- .nv.constant0._Z6Kernelii --------------------------
	.section	.nv.constant0._Z6Kernelii,"a",@progbits
	.sectionflags	@""
	.align	4
.nv.constant0._Z6Kernelii:
	.zero		904


//--------------------- SYMBOLS --------------------------

	.type		.nv.reservedSmem.offset0,@object
	.size		.nv.reservedSmem.offset0,0x4
